//
// Generated by NVIDIA NVVM Compiler
//
// Compiler Build ID: CL-36424714
// Cuda compilation tools, release 13.0, V13.0.88
// Based on NVVM 20.0.0
//

.version 9.0
.target sm_100
.address_size 64

	// .globl	_Z14MatrixMultiplyPfS_S_

.visible .entry _Z14MatrixMultiplyPfS_S_(
	.param .u64 .ptr .align 1 _Z14MatrixMultiplyPfS_S__param_0,
	.param .u64 .ptr .align 1 _Z14MatrixMultiplyPfS_S__param_1,
	.param .u64 .ptr .align 1 _Z14MatrixMultiplyPfS_S__param_2
)
{
	.reg .b32 	%r<5>;
	.reg .b32 	%f<67>;
	.reg .b64 	%rd<13>;

	ld.param.u64 	%rd1, [_Z14MatrixMultiplyPfS_S__param_0];
	ld.param.u64 	%rd2, [_Z14MatrixMultiplyPfS_S__param_1];
	ld.param.u64 	%rd3, [_Z14MatrixMultiplyPfS_S__param_2];
	mov.u32 	%r1, %tid.y;
	mul.lo.s32 	%r2, %r1, 22;
	mov.u32 	%r3, %tid.x;
	cvta.to.global.u64 	%rd4, %rd1;
	cvta.to.global.u64 	%rd5, %rd2;
	mul.wide.u32 	%rd6, %r2, 4;
	add.s64 	%rd7, %rd4, %rd6;
	ld.global.f32 	%f1, [%rd7];
	mul.wide.u32 	%rd8, %r3, 4;
	add.s64 	%rd9, %rd5, %rd8;
	ld.global.f32 	%f2, [%rd9];
	fma.rn.f32 	%f3, %f1, %f2, 0f00000000;
	ld.global.f32 	%f4, [%rd7+4];
	ld.global.f32 	%f5, [%rd9+88];
	fma.rn.f32 	%f6, %f4, %f5, %f3;
	ld.global.f32 	%f7, [%rd7+8];
	ld.global.f32 	%f8, [%rd9+176];
	fma.rn.f32 	%f9, %f7, %f8, %f6;
	ld.global.f32 	%f10, [%rd7+12];
	ld.global.f32 	%f11, [%rd9+264];
	fma.rn.f32 	%f12, %f10, %f11, %f9;
	ld.global.f32 	%f13, [%rd7+16];
	ld.global.f32 	%f14, [%rd9+352];
	fma.rn.f32 	%f15, %f13, %f14, %f12;
	ld.global.f32 	%f16, [%rd7+20];
	ld.global.f32 	%f17, [%rd9+440];
	fma.rn.f32 	%f18, %f16, %f17, %f15;
	ld.global.f32 	%f19, [%rd7+24];
	ld.global.f32 	%f20, [%rd9+528];
	fma.rn.f32 	%f21, %f19, %f20, %f18;
	ld.global.f32 	%f22, [%rd7+28];
	ld.global.f32 	%f23, [%rd9+616];
	fma.rn.f32 	%f24, %f22, %f23, %f21;
	ld.global.f32 	%f25, [%rd7+32];
	ld.global.f32 	%f26, [%rd9+704];
	fma.rn.f32 	%f27, %f25, %f26, %f24;
	ld.global.f32 	%f28, [%rd7+36];
	ld.global.f32 	%f29, [%rd9+792];
	fma.rn.f32 	%f30, %f28, %f29, %f27;
	ld.global.f32 	%f31, [%rd7+40];
	ld.global.f32 	%f32, [%rd9+880];
	fma.rn.f32 	%f33, %f31, %f32, %f30;
	ld.global.f32 	%f34, [%rd7+44];
	ld.global.f32 	%f35, [%rd9+968];
	fma.rn.f32 	%f36, %f34, %f35, %f33;
	ld.global.f32 	%f37, [%rd7+48];
	ld.global.f32 	%f38, [%rd9+1056];
	fma.rn.f32 	%f39, %f37, %f38, %f36;
	ld.global.f32 	%f40, [%rd7+52];
	ld.global.f32 	%f41, [%rd9+1144];
	fma.rn.f32 	%f42, %f40, %f41, %f39;
	ld.global.f32 	%f43, [%rd7+56];
	ld.global.f32 	%f44, [%rd9+1232];
	fma.rn.f32 	%f45, %f43, %f44, %f42;
	ld.global.f32 	%f46, [%rd7+60];
	ld.global.f32 	%f47, [%rd9+1320];
	fma.rn.f32 	%f48, %f46, %f47, %f45;
	ld.global.f32 	%f49, [%rd7+64];
	ld.global.f32 	%f50, [%rd9+1408];
	fma.rn.f32 	%f51, %f49, %f50, %f48;
	ld.global.f32 	%f52, [%rd7+68];
	ld.global.f32 	%f53, [%rd9+1496];
	fma.rn.f32 	%f54, %f52, %f53, %f51;
	ld.global.f32 	%f55, [%rd7+72];
	ld.global.f32 	%f56, [%rd9+1584];
	fma.rn.f32 	%f57, %f55, %f56, %f54;
	ld.global.f32 	%f58, [%rd7+76];
	ld.global.f32 	%f59, [%rd9+1672];
	fma.rn.f32 	%f60, %f58, %f59, %f57;
	ld.global.f32 	%f61, [%rd7+80];
	ld.global.f32 	%f62, [%rd9+1760];
	fma.rn.f32 	%f63, %f61, %f62, %f60;
	ld.global.f32 	%f64, [%rd7+84];
	ld.global.f32 	%f65, [%rd9+1848];
	fma.rn.f32 	%f66, %f64, %f65, %f63;
	cvta.to.global.u64 	%rd10, %rd3;
	add.s32 	%r4, %r2, %r3;
	mul.wide.u32 	%rd11, %r4, 4;
	add.s64 	%rd12, %rd10, %rd11;
	st.global.f32 	[%rd12], %f66;
	ret;

}


// ===== COMPILED SASS (sm_100) =====

	.target	sm_100

	.elftype	@"ET_EXEC"


//--------------------- .note.nv.tkinfo           --------------------------
	.section	.note.nv.tkinfo,"",@"SHT_NOTE"
	.sectionflags	@"SHF_NOTE_NV_TKINFO"
	.tkinfo
        /*0018*/ 	.word	0x00000002
        /*0030*/ 	.string	""
        /*0030*/ 	.string	"ptxas"
        /*0030*/ 	.string	"Cuda compilation tools, release 13.0, V13.0.88"
        /*0030*/ 	.string	"Build cuda_13.0.r13.0/compiler.36424714_0"
        /*0030*/ 	.string	"-arch sm_100 -m 64 "



//--------------------- .note.nv.cuinfo           --------------------------
	.section	.note.nv.cuinfo,"",@"SHT_NOTE"
	.sectionflags	@"SHF_NOTE_NV_CUINFO"
        /*0018*/ 	.short	0x0002
        /*001a*/ 	.short	0x0064
        /*001c*/ 	.short	0x0082
	.zero		2


//--------------------- .nv.info                  --------------------------
	.section	.nv.info,"",@"SHT_CUDA_INFO"
	.align	4


	//----- nvinfo : EIATTR_REGCOUNT
	.align		4
        /*0000*/ 	.byte	0x04, 0x2f
        /*0002*/ 	.short	(.L_1 - .L_0)
	.align		4
.L_0:
        /*0004*/ 	.word	index@(_Z14MatrixMultiplyPfS_S_)
        /*0008*/ 	.word	0x00000020


	//----- nvinfo : EIATTR_FRAME_SIZE
	.align		4
.L_1:
        /*000c*/ 	.byte	0x04, 0x11
        /*000e*/ 	.short	(.L_3 - .L_2)
	.align		4
.L_2:
        /*0010*/ 	.word	index@(_Z14MatrixMultiplyPfS_S_)
        /*0014*/ 	.word	0x00000000


	//----- nvinfo : EIATTR_MIN_STACK_SIZE
	.align		4
.L_3:
        /*0018*/ 	.byte	0x04, 0x12
        /*001a*/ 	.short	(.L_5 - .L_4)
	.align		4
.L_4:
        /*001c*/ 	.word	index@(_Z14MatrixMultiplyPfS_S_)
        /*0020*/ 	.word	0x00000000
.L_5:


//--------------------- .nv.compat                --------------------------
	.section	.nv.compat,"",@"SHT_CUDA_COMPAT_INFO"
	.align	4
        /*0000*/ 	.byte	0x02, 0x09, 0x00, 0x00, 0x02, 0x02, 0x01, 0x00, 0x02, 0x05, 0x05, 0x00, 0x03, 0x07, 0x01, 0x01
        /*0010*/ 	.byte	0x02, 0x03, 0x00, 0x00, 0x02, 0x06, 0x01, 0x00, 0x04, 0x0b, 0x08, 0x00, 0x09, 0x00, 0x00, 0x00
        /*0020*/ 	.byte	0x00, 0x00, 0x00, 0x00


//--------------------- .nv.info._Z14MatrixMultiplyPfS_S_ --------------------------
	.section	.nv.info._Z14MatrixMultiplyPfS_S_,"",@"SHT_CUDA_INFO"
	.sectionflags	@""
	.align	4


	//----- nvinfo : EIATTR_CUDA_API_VERSION
	.align		4
        /*0000*/ 	.byte	0x04, 0x37
        /*0002*/ 	.short	(.L_7 - .L_6)
.L_6:
        /*0004*/ 	.word	0x00000082


	//----- nvinfo : EIATTR_KPARAM_INFO
	.align		4
.L_7:
        /*0008*/ 	.byte	0x04, 0x17
        /*000a*/ 	.short	(.L_9 - .L_8)
.L_8:
        /*000c*/ 	.word	0x00000000
        /*0010*/ 	.short	0x0002
        /*0012*/ 	.short	0x0010
        /*0014*/ 	.byte	0x00, 0xf5, 0x21, 0x00


	//----- nvinfo : EIATTR_KPARAM_INFO
	.align		4
.L_9:
        /*0018*/ 	.byte	0x04, 0x17
        /*001a*/ 	.short	(.L_11 - .L_10)
.L_10:
        /*001c*/ 	.word	0x00000000
        /*0020*/ 	.short	0x0001
        /*0022*/ 	.short	0x0008
        /*0024*/ 	.byte	0x00, 0xf5, 0x21, 0x00


	//----- nvinfo : EIATTR_KPARAM_INFO
	.align		4
.L_11:
        /*0028*/ 	.byte	0x04, 0x17
        /*002a*/ 	.short	(.L_13 - .L_12)
.L_12:
        /*002c*/ 	.word	0x00000000
        /*0030*/ 	.short	0x0000
        /*0032*/ 	.short	0x0000
        /*0034*/ 	.byte	0x00, 0xf5, 0x21, 0x00


	//----- nvinfo : EIATTR_SPARSE_MMA_MASK
	.align		4
.L_13:
        /*0038*/ 	.byte	0x03, 0x50
        /*003a*/ 	.short	0x0000


	//----- nvinfo : EIATTR_MAXREG_COUNT
	.align		4
        /*003c*/ 	.byte	0x03, 0x1b
        /*003e*/ 	.short	0x00ff


	//----- nvinfo : EIATTR_MERCURY_ISA_VERSION
	.align		4
        /*0040*/ 	.byte	0x03, 0x5f
        /*0042*/ 	.short	0x0101


	//----- nvinfo : EIATTR_VRC_CTA_INIT_COUNT
	.align		4
        /*0044*/ 	.byte	0x02, 0x4a
	.zero		1
	.zero		1


	//----- nvinfo : EIATTR_EXIT_INSTR_OFFSETS
	.align		4
        /*0048*/ 	.byte	0x04, 0x1c
        /*004a*/ 	.short	(.L_15 - .L_14)


	//   ....[0]....
.L_14:
        /*004c*/ 	.word	0x000004f0


	//----- nvinfo : EIATTR_CBANK_PARAM_SIZE
	.align		4
.L_15:
        /*0050*/ 	.byte	0x03, 0x19
        /*0052*/ 	.short	0x0018


	//----- nvinfo : EIATTR_PARAM_CBANK
	.align		4
        /*0054*/ 	.byte	0x04, 0x0a
        /*0056*/ 	.short	(.L_17 - .L_16)
	.align		4
.L_16:
        /*0058*/ 	.word	index@(.nv.constant0._Z14MatrixMultiplyPfS_S_)
        /*005c*/ 	.short	0x0380
        /*005e*/ 	.short	0x0018


	//----- nvinfo : EIATTR_SW_WAR
	.align		4
.L_17:
        /*0060*/ 	.byte	0x04, 0x36
        /*0062*/ 	.short	(.L_19 - .L_18)
.L_18:
        /*0064*/ 	.word	0x00000008
.L_19:


//--------------------- .nv.callgraph             --------------------------
	.section	.nv.callgraph,"",@"SHT_CUDA_CALLGRAPH"
	.align	4
	.sectionentsize	8
	.align		4
        /*0000*/ 	.word	0x00000000
	.align		4
        /*0004*/ 	.word	0xffffffff
	.align		4
        /*0008*/ 	.word	0x00000000
	.align		4
        /*000c*/ 	.word	0xfffffffe
	.align		4
        /*0010*/ 	.word	0x00000000
	.align		4
        /*0014*/ 	.word	0xfffffffd
	.align		4
        /*0018*/ 	.word	0x00000000
	.align		4
        /*001c*/ 	.word	0xfffffffc


//--------------------- .text._Z14MatrixMultiplyPfS_S_ --------------------------
	.section	.text._Z14MatrixMultiplyPfS_S_,"ax",@progbits
	.align	128
        .global         _Z14MatrixMultiplyPfS_S_
        .type           _Z14MatrixMultiplyPfS_S_,@function
        .size           _Z14MatrixMultiplyPfS_S_,(.L_x_1 - _Z14MatrixMultiplyPfS_S_)
        .other          _Z14MatrixMultiplyPfS_S_,@"STO_CUDA_ENTRY STV_DEFAULT"
_Z14MatrixMultiplyPfS_S_:
.text._Z14MatrixMultiplyPfS_S_:
[----:B------:R-:W-:Y:S01]  /*0000*/  LDC R1, c[0x0][0x37c] ;  /* 0x0000df00ff017b82 */ /* 0x000fe20000000800 */
[----:B------:R-:W0:Y:S07]  /*0010*/  S2R R7, SR_TID.Y ;  /* 0x0000000000077919 */ /* 0x000e2e0000002200 */
[----:B------:R-:W1:Y:S01]  /*0020*/  LDC.64 R2, c[0x0][0x388] ;  /* 0x0000e200ff027b82 */ /* 0x000e620000000a00 */
[----:B------:R-:W2:Y:S01]  /*0030*/  LDCU.64 UR4, c[0x0][0x358] ;  /* 0x00006b00ff0477ac */ /* 0x000ea20008000a00 */
[----:B------:R-:W1:Y:S06]  /*0040*/  S2R R6, SR_TID.X ;  /* 0x0000000000067919 */ /* 0x000e6c0000002100 */
[----:B------:R-:W3:Y:S01]  /*0050*/  LDC.64 R4, c[0x0][0x380] ;  /* 0x0000e000ff047b82 */ /* 0x000ee20000000a00 */
[----:B0-----:R-:W-:-:S02]  /*0060*/  IMAD R7, R7, 0x16, RZ ;  /* 0x0000001607077824 */ /* 0x001fc400078e02ff */
[----:B-1----:R-:W-:-:S04]  /*0070*/  IMAD.WIDE.U32 R2, R6, 0x4, R2 ;  /* 0x0000000406027825 */ /* 0x002fc800078e0002 */
[----:B---3--:R-:W-:Y:S01]  /*0080*/  IMAD.WIDE.U32 R4, R7, 0x4, R4 ;  /* 0x0000000407047825 */ /* 0x008fe200078e0004 */
[----:B--2---:R-:W2:Y:S04]  /*0090*/  LDG.E R9, desc[UR4][R2.64] ;  /* 0x0000000402097981 */ /* 0x004ea8000c1e1900 */
[----:B------:R-:W2:Y:S04]  /*00a0*/  LDG.E R0, desc[UR4][R4.64] ;  /* 0x0000000404007981 */ /* 0x000ea8000c1e1900 */
[----:B------:R-:W3:Y:S04]  /*00b0*/  LDG.E R24, desc[UR4][R2.64+0x58] ;  /* 0x0000580402187981 */ /* 0x000ee8000c1e1900 */
[----:B------:R-:W3:Y:S04]  /*00c0*/  LDG.E R11, desc[UR4][R4.64+0x4] ;  /* 0x00000404040b7981 */ /* 0x000ee8000c1e1900 */
[----:B------:R-:W4:Y:S04]  /*00d0*/  LDG.E R10, desc[UR4][R2.64+0xb0] ;  /* 0x0000b004020a7981 */ /* 0x000f28000c1e1900 */
[----:B------:R-:W4:Y:S04]  /*00e0*/  LDG.E R13, desc[UR4][R4.64+0x8] ;  /* 0x00000804040d7981 */ /* 0x000f28000c1e1900 */
[----:B------:R-:W5:Y:S04]  /*00f0*/  LDG.E R12, desc[UR4][R2.64+0x108] ;  /* 0x00010804020c7981 */ /* 0x000f68000c1e1900 */
        /* <DEDUP_REMOVED lines=13> */
[----:B------:R-:W5:Y:S01]  /*01d0*/  LDG.E R26, desc[UR4][R2.64+0x738] ;  /* 0x00073804021a7981 */ /* 0x000f62000c1e1900 */
[----:B--2---:R-:W-:-:S03]  /*01e0*/  FFMA R8, R0, R9, RZ ;  /* 0x0000000900087223 */ /* 0x004fc600000000ff */
[----:B------:R-:W2:Y:S04]  /*01f0*/  LDG.E R0, desc[UR4][R2.64+0x318] ;  /* 0x0003180402007981 */ /* 0x000ea8000c1e1900 */
[----:B------:R-:W2:Y:S01]  /*0200*/  LDG.E R9, desc[UR4][R4.64+0x24] ;  /* 0x0000240404097981 */ /* 0x000ea2000c1e1900 */
[----:B---3--:R-:W-:-:S03]  /*0210*/  FFMA R24, R11, R24, R8 ;  /* 0x000000180b187223 */ /* 0x008fc60000000008 */
[----:B------:R-:W3:Y:S04]  /*0220*/  LDG.E R8, desc[UR4][R2.64+0x370] ;  /* 0x0003700402087981 */ /* 0x000ee8000c1e1900 */
[----:B------:R-:W3:Y:S01]  /*0230*/  LDG.E R11, desc[UR4][R4.64+0x28] ;  /* 0x00002804040b7981 */ /* 0x000ee2000c1e1900 */
[----:B----4-:R-:W-:-:S03]  /*0240*/  FFMA R24, R13, R10, R24 ;  /* 0x0000000a0d187223 */ /* 0x010fc60000000018 */
[----:B------:R-:W4:Y:S04]  /*0250*/  LDG.E R10, desc[UR4][R2.64+0x3c8] ;  /* 0x0003c804020a7981 */ /* 0x000f28000c1e1900 */
[----:B------:R-:W4:Y:S01]  /*0260*/  LDG.E R13, desc[UR4][R4.64+0x2c] ;  /* 0x00002c04040d7981 */ /* 0x000f22000c1e1900 */
[----:B-----5:R-:W-:-:S03]  /*0270*/  FFMA R24, R15, R12, R24 ;  /* 0x0000000c0f187223 */ /* 0x020fc60000000018 */
[----:B------:R-:W5:Y:S04]  /*0280*/  LDG.E R12, desc[UR4][R2.64+0x420] ;  /* 0x00042004020c7981 */ /* 0x000f68000c1e1900 */
[----:B------:R-:W5:Y:S01]  /*0290*/  LDG.E R15, desc[UR4][R4.64+0x30] ;  /* 0x00003004040f7981 */ /* 0x000f62000c1e1900 */
[----:B------:R-:W-:-:S03]  /*02a0*/  FFMA R24, R17, R14, R24 ;  /* 0x0000000e11187223 */ /* 0x000fc60000000018 */
        /* <DEDUP_REMOVED lines=14> */
[----:B--2---:R-:W-:-:S03]  /*0390*/  FFMA R24, R9, R0, R24 ;  /* 0x0000000009187223 */ /* 0x004fc60000000018 */
[----:B------:R-:W2:Y:S04]  /*03a0*/  LDG.E R9, desc[UR4][R2.64+0x630] ;  /* 0x0006300402097981 */ /* 0x000ea8000c1e1900 */
[----:B------:R-:W2:Y:S01]  /*03b0*/  LDG.E R0, desc[UR4][R4.64+0x48] ;  /* 0x0000480404007981 */ /* 0x000ea2000c1e1900 */
[----:B---3--:R-:W-:-:S03]  /*03c0*/  FFMA R24, R11, R8, R24 ;  /* 0x000000080b187223 */ /* 0x008fc60000000018 */
[----:B------:R-:W3:Y:S01]  /*03d0*/  LDG.E R8, desc[UR4][R4.64+0x4c] ;  /* 0x00004c0404087981 */ /* 0x000ee2000c1e1900 */
[----:B----4-:R-:W-:-:S03]  /*03e0*/  FFMA R10, R13, R10, R24 ;  /* 0x0000000a0d0a7223 */ /* 0x010fc60000000018 */
[----:B------:R-:W4:Y:S04]  /*03f0*/  LDG.E R24, desc[UR4][R4.64+0x50] ;  /* 0x0000500404187981 */ /* 0x000f28000c1e1900 */
[----:B------:R-:W4:Y:S01]  /*0400*/  LDG.E R13, desc[UR4][R4.64+0x54] ;  /* 0x00005404040d7981 */ /* 0x000f22000c1e1900 */
[----:B-----5:R-:W-:-:S04]  /*0410*/  FFMA R10, R15, R12, R10 ;  /* 0x0000000c0f0a7223 */ /* 0x020fc8000000000a */
[----:B------:R-:W-:-:S04]  /*0420*/  FFMA R10, R17, R14, R10 ;  /* 0x0000000e110a7223 */ /* 0x000fc8000000000a */
[----:B------:R-:W-:Y:S02]  /*0430*/  FFMA R16, R19, R16, R10 ;  /* 0x0000001013107223 */ /* 0x000fe4000000000a */
[----:B------:R-:W0:Y:S02]  /*0440*/  LDC.64 R10, c[0x0][0x390] ;  /* 0x0000e400ff0a7b82 */ /* 0x000e240000000a00 */
[----:B------:R-:W-:-:S04]  /*0450*/  FFMA R23, R23, R20, R16 ;  /* 0x0000001417177223 */ /* 0x000fc80000000010 */
[----:B------:R-:W-:-:S04]  /*0460*/  FFMA R23, R22, R25, R23 ;  /* 0x0000001916177223 */ /* 0x000fc80000000017 */
[----:B------:R-:W-:Y:S01]  /*0470*/  FFMA R21, R18, R21, R23 ;  /* 0x0000001512157223 */ /* 0x000fe20000000017 */
[----:B------:R-:W-:-:S05]  /*0480*/  IADD3 R7, PT, PT, R7, R6, RZ ;  /* 0x0000000607077210 */ /* 0x000fca0007ffe0ff */
[----:B0-----:R-:W-:-:S04]  /*0490*/  IMAD.WIDE.U32 R10, R7, 0x4, R10 ;  /* 0x00000004070a7825 */ /* 0x001fc800078e000a */
[----:B--2---:R-:W-:-:S04]  /*04a0*/  FFMA R9, R0, R9, R21 ;  /* 0x0000000900097223 */ /* 0x004fc80000000015 */
[----:B---3--:R-:W-:-:S04]  /*04b0*/  FFMA R9, R8, R27, R9 ;  /* 0x0000001b08097223 */ /* 0x008fc80000000009 */
[----:B----4-:R-:W-:-:S04]  /*04c0*/  FFMA R24, R24, R29, R9 ;  /* 0x0000001d18187223 */ /* 0x010fc80000000009 */
[----:B------:R-:W-:-:S05]  /*04d0*/  FFMA R13, R13, R26, R24 ;  /* 0x0000001a0d0d7223 */ /* 0x000fca0000000018 */
[----:B------:R-:W-:Y:S01]  /*04e0*/  STG.E desc[UR4][R10.64], R13 ;  /* 0x0000000d0a007986 */ /* 0x000fe2000c101904 */
[----:B------:R-:W-:Y:S05]  /*04f0*/  EXIT ;  /* 0x000000000000794d */ /* 0x000fea0003800000 */
.L_x_0:
[----:B------:R-:W-:-:S00]  /*0500*/  BRA `(.L_x_0) ;  /* 0xfffffffc00fc7947 */ /* 0x000fc0000383ffff */
[----:B------:R-:W-:-:S00]  /*0510*/  NOP ;  /* 0x0000000000007918 */ /* 0x000fc00000000000 */
        /* <DEDUP_REMOVED lines=14> */
.L_x_1:


//--------------------- .nv.shared.reserved.0     --------------------------
	.section	.nv.shared.reserved.0,"aw",@nobits
	.weak		__nv_reservedSMEM_offset_0_alias
	.size		__nv_reservedSMEM_offset_0_alias, 0, 64
	.other		__nv_reservedSMEM_offset_0_alias,@"STO_CUDA_RESERVED_SHARED STV_DEFAULT"
__nv_reservedSMEM_offset_0_alias:
	.zero		0
	.zero		64


//--------------------- .nv.constant0._Z14MatrixMultiplyPfS_S_ --------------------------
	.section	.nv.constant0._Z14MatrixMultiplyPfS_S_,"a",@progbits
	.sectionflags	@""
	.align	4
.nv.constant0._Z14MatrixMultiplyPfS_S_:
	.zero		920


//--------------------- SYMBOLS --------------------------

	.type		.nv.reservedSmem.offset0,@object
	.size		.nv.reservedSmem.offset0,0x4
